	.headerflags	@"EF_CUDA_TEXMODE_UNIFIED EF_CUDA_64BIT_ADDRESS EF_CUDA_SM86 EF_CUDA_VIRTUAL_SM(EF_CUDA_SM86)"
	.elftype	@"ET_EXEC"


//--------------------- .nv.info                  --------------------------
	.section	.nv.info,"",@"SHT_CUDA_INFO"
	.align	4


	//----- nvinfo : EIATTR_REGCOUNT
	.align		4
        /*0000*/ 	.byte	0x04, 0x2f
        /*0002*/ 	.short	(.L_1 - .L_0)
	.align		4
.L_0:
        /*0004*/ 	.word	index@(triton__0d1d2d3d4d5de)
        /*0008*/ 	.word	0x00000019


	//----- nvinfo : EIATTR_MAX_STACK_SIZE
	.align		4
.L_1:
        /*000c*/ 	.byte	0x04, 0x23
        /*000e*/ 	.short	(.L_3 - .L_2)
	.align		4
.L_2:
        /*0010*/ 	.word	index@(triton__0d1d2d3d4d5de)
        /*0014*/ 	.word	0x00000000


	//----- nvinfo : EIATTR_MIN_STACK_SIZE
	.align		4
.L_3:
        /*0018*/ 	.byte	0x04, 0x12
        /*001a*/ 	.short	(.L_5 - .L_4)
	.align		4
.L_4:
        /*001c*/ 	.word	index@(triton__0d1d2d3d4d5de)
        /*0020*/ 	.word	0x00000000


	//----- nvinfo : EIATTR_FRAME_SIZE
	.align		4
.L_5:
        /*0024*/ 	.byte	0x04, 0x11
        /*0026*/ 	.short	(.L_7 - .L_6)
	.align		4
.L_6:
        /*0028*/ 	.word	index@(triton__0d1d2d3d4d5de)
        /*002c*/ 	.word	0x00000000
.L_7:


//--------------------- .nv.info.triton__0d1d2d3d4d5de --------------------------
	.section	.nv.info.triton__0d1d2d3d4d5de,"",@"SHT_CUDA_INFO"
	.align	4


	//----- nvinfo : EIATTR_CUDA_API_VERSION
	.align		4
        /*0000*/ 	.byte	0x04, 0x37
        /*0002*/ 	.short	(.L_9 - .L_8)
.L_8:
        /*0004*/ 	.word	0x0000007b


	//----- nvinfo : EIATTR_SW2861232_WAR
	.align		4
.L_9:
        /*0008*/ 	.byte	0x01, 0x35
	.zero		2


	//----- nvinfo : EIATTR_PARAM_CBANK
	.align		4
        /*000c*/ 	.byte	0x04, 0x0a
        /*000e*/ 	.short	(.L_11 - .L_10)
	.align		4
.L_10:
        /*0010*/ 	.word	index@(.nv.constant0.triton__0d1d2d3d4d5de)
        /*0014*/ 	.short	0x0160
        /*0016*/ 	.short	0x002c


	//----- nvinfo : EIATTR_CBANK_PARAM_SIZE
	.align		4
.L_11:
        /*0018*/ 	.byte	0x03, 0x19
        /*001a*/ 	.short	0x002c


	//----- nvinfo : EIATTR_KPARAM_INFO
	.align		4
        /*001c*/ 	.byte	0x04, 0x17
        /*001e*/ 	.short	(.L_13 - .L_12)
.L_12:
        /*0020*/ 	.word	0x00000000
        /*0024*/ 	.short	0x0005
        /*0026*/ 	.short	0x0028
        /*0028*/ 	.byte	0x00, 0xf0, 0x11, 0x00


	//----- nvinfo : EIATTR_KPARAM_INFO
	.align		4
.L_13:
        /*002c*/ 	.byte	0x04, 0x17
        /*002e*/ 	.short	(.L_15 - .L_14)
.L_14:
        /*0030*/ 	.word	0x00000000
        /*0034*/ 	.short	0x0004
        /*0036*/ 	.short	0x0020
        /*0038*/ 	.byte	0x00, 0xf0, 0x21, 0x00


	//----- nvinfo : EIATTR_KPARAM_INFO
	.align		4
.L_15:
        /*003c*/ 	.byte	0x04, 0x17
        /*003e*/ 	.short	(.L_17 - .L_16)
.L_16:
        /*0040*/ 	.word	0x00000000
        /*0044*/ 	.short	0x0003
        /*0046*/ 	.short	0x0018
        /*0048*/ 	.byte	0x00, 0xf0, 0x21, 0x00


	//----- nvinfo : EIATTR_KPARAM_INFO
	.align		4
.L_17:
        /*004c*/ 	.byte	0x04, 0x17
        /*004e*/ 	.short	(.L_19 - .L_18)
.L_18:
        /*0050*/ 	.word	0x00000000
        /*0054*/ 	.short	0x0002
        /*0056*/ 	.short	0x0010
        /*0058*/ 	.byte	0x00, 0xf0, 0x21, 0x00


	//----- nvinfo : EIATTR_KPARAM_INFO
	.align		4
.L_19:
        /*005c*/ 	.byte	0x04, 0x17
        /*005e*/ 	.short	(.L_21 - .L_20)
.L_20:
        /*0060*/ 	.word	0x00000000
        /*0064*/ 	.short	0x0001
        /*0066*/ 	.short	0x0008
        /*0068*/ 	.byte	0x00, 0xf0, 0x21, 0x00


	//----- nvinfo : EIATTR_KPARAM_INFO
	.align		4
.L_21:
        /*006c*/ 	.byte	0x04, 0x17
        /*006e*/ 	.short	(.L_23 - .L_22)
.L_22:
        /*0070*/ 	.word	0x00000000
        /*0074*/ 	.short	0x0000
        /*0076*/ 	.short	0x0000
        /*0078*/ 	.byte	0x00, 0xf0, 0x21, 0x00


	//----- nvinfo : EIATTR_MAXREG_COUNT
	.align		4
.L_23:
        /*007c*/ 	.byte	0x03, 0x1b
        /*007e*/ 	.short	0x00ff


	//----- nvinfo : EIATTR_EXIT_INSTR_OFFSETS
	.align		4
        /*0080*/ 	.byte	0x04, 0x1c
        /*0082*/ 	.short	(.L_25 - .L_24)


	//   ....[0]....
.L_24:
        /*0084*/ 	.word	0x00000650


	//----- nvinfo : EIATTR_MAX_THREADS
	.align		4
.L_25:
        /*0088*/ 	.byte	0x04, 0x05
        /*008a*/ 	.short	(.L_27 - .L_26)
.L_26:
        /*008c*/ 	.word	0x00000080
        /*0090*/ 	.word	0x00000001
        /*0094*/ 	.word	0x00000001
.L_27:


//--------------------- .nv.rel.action            --------------------------
	.section	.nv.rel.action,"",@"SHT_CUDA_RELOCINFO"
	.align	8
	.sectionentsize	8
        /*0000*/ 	.byte	0x73, 0x00, 0x00, 0x00, 0x00, 0x00, 0x00, 0x00, 0x00, 0x00, 0x00, 0x11, 0x25, 0x00, 0x05, 0x36


//--------------------- .nv.constant0.triton__0d1d2d3d4d5de --------------------------
	.section	.nv.constant0.triton__0d1d2d3d4d5de,"a",@progbits
	.align	4
.nv.constant0.triton__0d1d2d3d4d5de:
	.zero		396


//--------------------- .text.triton__0d1d2d3d4d5de --------------------------
	.section	.text.triton__0d1d2d3d4d5de,"ax",@progbits
	.sectioninfo	@"SHI_REGISTERS=25"
	.align	128
        .global         triton__0d1d2d3d4d5de
        .type           triton__0d1d2d3d4d5de,@function
        .size           triton__0d1d2d3d4d5de,(.L_x_1 - triton__0d1d2d3d4d5de)
        .other          triton__0d1d2d3d4d5de,@"STO_CUDA_ENTRY STV_DEFAULT"
triton__0d1d2d3d4d5de:
.text.triton__0d1d2d3d4d5de:
[----:B------:R-:W-:-:S02]  /*0000*/  IMAD.MOV.U32 R1, RZ, RZ, c[0x0][0x28] ;  /* 0x00000a00ff017624 */ /* 0x000fc400078e00ff */
[----:B------:R-:W0:Y:S01]  /*0010*/  S2R R0, SR_TID.X ;  /* 0x0000000000007919 */ /* 0x000e220000002100 */
[----:B------:R-:W-:-:S03]  /*0020*/  ULDC.64 UR4, c[0x0][0x118] ;  /* 0x0000460000047ab9 */ /* 0x000fc60000000a00 */
[----:B------:R-:W1:Y:S01]  /*0030*/  S2R R5, SR_CTAID.X ;  /* 0x0000000000057919 */ /* 0x000e620000002500 */
[----:B0-----:R-:W-:Y:S01]  /*0040*/  IMAD.SHL.U32 R0, R0, 0x2, RZ ;  /* 0x0000000200007824 */ /* 0x001fe200078e00ff */
[----:B-1----:R-:W-:-:S04]  /*0050*/  SHF.R.S32.HI R3, RZ, 0x17, R5 ;  /* 0x00000017ff037819 */ /* 0x002fc80000011405 */
[----:B------:R-:W-:Y:S02]  /*0060*/  LOP3.LUT R0, R0, 0xfe, RZ, 0xc0, !PT ;  /* 0x000000fe00007812 */ /* 0x000fe400078ec0ff */
[----:B------:R-:W-:-:S03]  /*0070*/  SGXT R3, R3, 0x1 ;  /* 0x000000010303781a */ /* 0x000fc60000000200 */
[----:B------:R-:W-:-:S05]  /*0080*/  IMAD R0, R5, 0x100, R0 ;  /* 0x0000010005007824 */ /* 0x000fca00078e0200 */
[CC--:B------:R-:W-:Y:S02]  /*0090*/  LEA.HI R2, R3.reuse, R0.reuse, RZ, 0x8 ;  /* 0x0000000003027211 */ /* 0x0c0fe400078f40ff */
[----:B------:R-:W-:Y:S02]  /*00a0*/  LEA.HI R4, R3, R0, RZ, 0xb ;  /* 0x0000000003047211 */ /* 0x000fe400078f58ff */
[--C-:B------:R-:W-:Y:S02]  /*00b0*/  SHF.R.S32.HI R6, RZ, 0x8, R2.reuse ;  /* 0x00000008ff067819 */ /* 0x100fe40000011402 */
[----:B------:R-:W-:Y:S02]  /*00c0*/  SHF.R.S32.HI R7, RZ, 0x1f, R2 ;  /* 0x0000001fff077819 */ /* 0x000fe40000011402 */
[----:B------:R-:W-:Y:S02]  /*00d0*/  LOP3.LUT R5, R2, 0xffffff00, RZ, 0xc0, !PT ;  /* 0xffffff0002057812 */ /* 0x000fe400078ec0ff */
[----:B------:R-:W-:-:S02]  /*00e0*/  LEA.HI R7, R7, R6, RZ, 0x2 ;  /* 0x0000000607077211 */ /* 0x000fc400078f10ff */
[----:B------:R-:W-:Y:S01]  /*00f0*/  LEA.HI R13, R3, R0, RZ, 0xa ;  /* 0x00000000030d7211 */ /* 0x000fe200078f50ff */
[----:B------:R-:W-:Y:S01]  /*0100*/  IMAD.IADD R5, R0, 0x1, -R5 ;  /* 0x0000000100057824 */ /* 0x000fe200078e0a05 */
[----:B------:R-:W-:Y:S01]  /*0110*/  LOP3.LUT R7, R7, 0xffffc, RZ, 0xc0, !PT ;  /* 0x000ffffc07077812 */ /* 0x000fe200078ec0ff */
[----:B------:R-:W-:Y:S01]  /*0120*/  IMAD.MOV.U32 R3, RZ, RZ, 0x2 ;  /* 0x00000002ff037424 */ /* 0x000fe200078e00ff */
[----:B------:R-:W-:Y:S02]  /*0130*/  SHF.R.S32.HI R4, RZ, 0xb, R4 ;  /* 0x0000000bff047819 */ /* 0x000fe40000011404 */
[----:B------:R-:W-:Y:S01]  /*0140*/  ISETP.GE.AND P1, PT, R5, 0x80, PT ;  /* 0x000000800500780c */ /* 0x000fe20003f26270 */
[----:B------:R-:W-:Y:S01]  /*0150*/  IMAD.IADD R7, R6, 0x1, -R7 ;  /* 0x0000000106077824 */ /* 0x000fe200078e0a07 */
[----:B------:R-:W-:Y:S02]  /*0160*/  SHF.R.S32.HI R6, RZ, 0xa, R13 ;  /* 0x0000000aff067819 */ /* 0x000fe4000001140d */
[----:B------:R-:W-:-:S02]  /*0170*/  LEA R4, R4, R5, 0xa ;  /* 0x0000000504047211 */ /* 0x000fc400078e50ff */
[----:B------:R-:W-:Y:S02]  /*0180*/  LEA.HI R2, R13, R6, RZ, 0x1 ;  /* 0x000000060d027211 */ /* 0x000fe400078f08ff */
[----:B------:R-:W-:Y:S01]  /*0190*/  ISETP.GT.AND P0, PT, R5, 0x7f, PT ;  /* 0x0000007f0500780c */ /* 0x000fe20003f04270 */
[----:B------:R-:W-:Y:S01]  /*01a0*/  IMAD R14, R7, 0x1000, R4 ;  /* 0x00001000070e7824 */ /* 0x000fe200078e0204 */
[----:B------:R-:W-:Y:S02]  /*01b0*/  LOP3.LUT R7, R2, 0xfffffe, RZ, 0xc0, !PT ;  /* 0x00fffffe02077812 */ /* 0x000fe400078ec0ff */
[----:B------:R-:W-:Y:S02]  /*01c0*/  MOV R2, RZ ;  /* 0x000000ff00027202 */ /* 0x000fe40000000f00 */
[----:B------:R-:W-:Y:S01]  /*01d0*/  IADD3 R4, R14, 0x280, RZ ;  /* 0x000002800e047810 */ /* 0x000fe20007ffe0ff */
[----:B------:R-:W-:Y:S01]  /*01e0*/  IMAD.IADD R7, R6, 0x1, -R7 ;  /* 0x0000000106077824 */ /* 0x000fe200078e0a07 */
[----:B------:R-:W-:-:S03]  /*01f0*/  IADD3 R8, R14, 0x180, RZ ;  /* 0x000001800e087810 */ /* 0x000fc60007ffe0ff */
[----:B------:R-:W-:-:S04]  /*0200*/  IMAD.WIDE R4, R4, R3, c[0x0][0x160] ;  /* 0x0000580004047625 */ /* 0x000fc800078e0203 */
[----:B------:R-:W-:Y:S01]  /*0210*/  IMAD R20, R7, 0x100, R14 ;  /* 0x0000010007147824 */ /* 0x000fe200078e020e */
[----:B------:R-:W-:Y:S01]  /*0220*/  CS2R R10, SRZ ;  /* 0x00000000000a7805 */ /* 0x000fe2000001ff00 */
[----:B------:R0:W2:Y:S01]  /*0230*/  @!P1 LDG.E R2, [R4.64] ;  /* 0x0000000404029981 */ /* 0x0000a2000c1e1900 */
[-C--:B------:R-:W-:Y:S02]  /*0240*/  IMAD.WIDE R8, R8, R3.reuse, c[0x0][0x160] ;  /* 0x0000580008087625 */ /* 0x080fe400078e0203 */
[C---:B------:R-:W-:Y:S02]  /*0250*/  IADD3 R6, R20.reuse, 0x80, RZ ;  /* 0x0000008014067810 */ /* 0x040fe40007ffe0ff */
[----:B------:R-:W-:Y:S01]  /*0260*/  IADD3 R16, R20, -0x80, RZ ;  /* 0xffffff8014107810 */ /* 0x000fe20007ffe0ff */
[----:B------:R-:W-:Y:S01]  /*0270*/  IMAD.MOV.U32 R12, RZ, RZ, RZ ;  /* 0x000000ffff0c7224 */ /* 0x000fe200078e00ff */
[----:B------:R1:W3:Y:S01]  /*0280*/  @P0 LDG.E R11, [R8.64] ;  /* 0x00000004080b0981 */ /* 0x0002e2000c1e1900 */
[----:B------:R-:W-:-:S04]  /*0290*/  IMAD.WIDE R6, R6, R3, c[0x0][0x160] ;  /* 0x0000580006067625 */ /* 0x000fc800078e0203 */
[----:B------:R-:W-:Y:S01]  /*02a0*/  IMAD.WIDE R16, R16, R3, c[0x0][0x160] ;  /* 0x0000580010107625 */ /* 0x000fe200078e0203 */
[----:B------:R4:W5:Y:S01]  /*02b0*/  @!P1 LDG.E R12, [R6.64] ;  /* 0x00000004060c9981 */ /* 0x000962000c1e1900 */
[----:B------:R-:W-:-:S03]  /*02c0*/  LOP3.LUT R13, R13, 0xfffffc00, RZ, 0xc0, !PT ;  /* 0xfffffc000d0d7812 */ /* 0x000fc600078ec0ff */
[----:B------:R2:W5:Y:S01]  /*02d0*/  @P0 LDG.E R10, [R16.64] ;  /* 0x00000004100a0981 */ /* 0x000562000c1e1900 */
[----:B------:R-:W-:Y:S01]  /*02e0*/  MOV R22, 0x4 ;  /* 0x0000000400167802 */ /* 0x000fe20000000f00 */
[----:B------:R-:W-:Y:S01]  /*02f0*/  IMAD.IADD R13, R0, 0x1, -R13 ;  /* 0x00000001000d7824 */ /* 0x000fe200078e0a0d */
[----:B------:R-:W-:Y:S01]  /*0300*/  IADD3 R18, R14, 0x200, RZ ;  /* 0x000002000e127810 */ /* 0x000fe20007ffe0ff */
[----:B------:R-:W-:-:S04]  /*0310*/  IMAD.WIDE R14, R20, R3, c[0x0][0x160] ;  /* 0x00005800140e7625 */ /* 0x000fc800078e0203 */
[CC--:B0-----:R-:W-:Y:S01]  /*0320*/  IMAD.WIDE R4, R13.reuse, R22.reuse, c[0x0][0x170] ;  /* 0x00005c000d047625 */ /* 0x0c1fe200078e0216 */
[----:B-1----:R0:W5:Y:S03]  /*0330*/  LDG.E R9, [R14.64] ;  /* 0x000000040e097981 */ /* 0x002166000c1e1900 */
[----:B------:R-:W-:Y:S02]  /*0340*/  IMAD.WIDE R18, R18, R3, c[0x0][0x160] ;  /* 0x0000580012127625 */ /* 0x000fe400078e0203 */
[----:B------:R-:W5:Y:S02]  /*0350*/  LDG.E.EL.64 R4, [R4.64] ;  /* 0x0000000404047981 */ /* 0x000f64000c2e1b00 */
[----:B----4-:R-:W-:Y:S02]  /*0360*/  IMAD.WIDE R6, R13, R22, c[0x0][0x168] ;  /* 0x00005a000d067625 */ /* 0x010fe400078e0216 */
[----:B------:R-:W4:Y:S04]  /*0370*/  LDG.E R8, [R18.64] ;  /* 0x0000000412087981 */ /* 0x000f28000c1e1900 */
[----:B------:R-:W4:Y:S01]  /*0380*/  LDG.E.EL.64 R6, [R6.64] ;  /* 0x0000000406067981 */ /* 0x000f22000c2e1b00 */
[----:B--2---:R-:W-:-:S05]  /*0390*/  SEL R2, R2, RZ, !P1 ;  /* 0x000000ff02027207 */ /* 0x004fca0004800000 */
[----:B------:R-:W-:Y:S01]  /*03a0*/  IMAD.U32 R13, R2, 0x10000, RZ ;  /* 0x00010000020d7824 */ /* 0x000fe200078e00ff */
[----:B---3--:R-:W-:-:S03]  /*03b0*/  SEL R11, R11, RZ, P0 ;  /* 0x000000ff0b0b7207 */ /* 0x008fc60000000000 */
[----:B------:R-:W-:Y:S02]  /*03c0*/  FADD R17, RZ, -R13 ;  /* 0x8000000dff117221 */ /* 0x000fe40000000000 */
[----:B------:R-:W-:Y:S01]  /*03d0*/  IMAD.U32 R13, R11, 0x10000, RZ ;  /* 0x000100000b0d7824 */ /* 0x000fe200078e00ff */
[----:B-----5:R-:W-:Y:S02]  /*03e0*/  SEL R12, R12, RZ, !P1 ;  /* 0x000000ff0c0c7207 */ /* 0x020fe40004800000 */
[----:B------:R-:W-:Y:S02]  /*03f0*/  PRMT R11, R2, 0x7632, R11 ;  /* 0x00007632020b7816 */ /* 0x000fe4000000000b */
[----:B------:R-:W-:Y:S02]  /*0400*/  SEL R10, R10, RZ, P0 ;  /* 0x000000ff0a0a7207 */ /* 0x000fe40000000000 */
[----:B------:R-:W-:Y:S02]  /*0410*/  PRMT R2, R12, 0x7632, R2 ;  /* 0x000076320c027816 */ /* 0x000fe40000000002 */
[----:B------:R-:W-:Y:S01]  /*0420*/  PRMT R16, R11, 0x7632, R16 ;  /* 0x000076320b107816 */ /* 0x000fe20000000010 */
[----:B0-----:R-:W-:Y:S01]  /*0430*/  IMAD.U32 R14, R10, 0x10000, RZ ;  /* 0x000100000a0e7824 */ /* 0x001fe200078e00ff */
[----:B------:R-:W-:-:S02]  /*0440*/  SHF.L.U32 R12, R12, 0x10, RZ ;  /* 0x000000100c0c7819 */ /* 0x000fc400000006ff */
[----:B------:R-:W-:Y:S01]  /*0450*/  @P1 FSEL R17, R13, RZ, P0 ;  /* 0x000000ff0d111208 */ /* 0x000fe20000000000 */
[----:B------:R-:W-:Y:S01]  /*0460*/  IMAD.U32 R15, R11, 0x10000, RZ ;  /* 0x000100000b0f7824 */ /* 0x000fe200078e00ff */
[----:B------:R-:W-:Y:S01]  /*0470*/  PRMT R13, R10, 0x7632, R13 ;  /* 0x000076320a0d7816 */ /* 0x000fe2000000000d */
[----:B------:R-:W-:Y:S01]  /*0480*/  FADD R11, RZ, -R12 ;  /* 0x8000000cff0b7221 */ /* 0x000fe20000000000 */
[----:B------:R-:W-:Y:S01]  /*0490*/  IMAD.U32 R16, R16, 0x10000, RZ ;  /* 0x0001000010107824 */ /* 0x000fe200078e00ff */
[----:B------:R-:W-:Y:S01]  /*04a0*/  @P1 FSEL R11, R14, RZ, P0 ;  /* 0x000000ff0e0b1208 */ /* 0x000fe20000000000 */
[----:B------:R-:W-:Y:S01]  /*04b0*/  IMAD.U32 R2, R2, 0x10000, RZ ;  /* 0x0001000002027824 */ /* 0x000fe200078e00ff */
[----:B------:R-:W-:Y:S01]  /*04c0*/  SHF.L.U32 R13, R13, 0x10, RZ ;  /* 0x000000100d0d7819 */ /* 0x000fe200000006ff */
[----:B------:R-:W-:Y:S01]  /*04d0*/  FADD R12, RZ, -R15 ;  /* 0x8000000fff0c7221 */ /* 0x000fe20000000000 */
[----:B------:R-:W-:Y:S01]  /*04e0*/  @P1 FSEL R12, R16, RZ, P0 ;  /* 0x000000ff100c1208 */ /* 0x000fe20000000000 */
[--C-:B------:R-:W-:Y:S01]  /*04f0*/  FADD R10, RZ, -R2.reuse ;  /* 0x80000002ff0a7221 */ /* 0x100fe20000000000 */
[----:B------:R-:W-:Y:S01]  /*0500*/  FMUL R17, R4, R17 ;  /* 0x0000001104117220 */ /* 0x000fe20000400000 */
[----:B------:R-:W-:Y:S01]  /*0510*/  @P1 FSEL R10, R13, RZ, P0 ;  /* 0x000000ff0d0a1208 */ /* 0x000fe20000000000 */
[----:B------:R-:W-:Y:S01]  /*0520*/  FMUL R4, R11, R4 ;  /* 0x000000040b047220 */ /* 0x000fe20000400000 */
[----:B------:R-:W-:-:S02]  /*0530*/  PRMT R2, R9, 0x7632, R2 ;  /* 0x0000763209027816 */ /* 0x000fc40000000002 */
[C---:B----4-:R-:W-:Y:S01]  /*0540*/  PRMT R11, R8.reuse, 0x7632, R11 ;  /* 0x00007632080b7816 */ /* 0x050fe2000000000b */
[----:B------:R-:W-:Y:S01]  /*0550*/  IMAD.U32 R13, R8, 0x10000, RZ ;  /* 0x00010000080d7824 */ /* 0x000fe200078e00ff */
[----:B------:R-:W-:Y:S01]  /*0560*/  FMUL R12, R5, R12 ;  /* 0x0000000c050c7220 */ /* 0x000fe20000400000 */
[----:B------:R-:W-:Y:S01]  /*0570*/  IMAD.U32 R9, R9, 0x10000, RZ ;  /* 0x0001000009097824 */ /* 0x000fe200078e00ff */
[----:B------:R-:W-:Y:S01]  /*0580*/  SHF.L.U32 R8, R11, 0x10, RZ ;  /* 0x000000100b087819 */ /* 0x000fe200000006ff */
[----:B------:R-:W-:Y:S01]  /*0590*/  IMAD.U32 R2, R2, 0x10000, RZ ;  /* 0x0001000002027824 */ /* 0x000fe200078e00ff */
[----:B------:R-:W-:Y:S01]  /*05a0*/  FMUL R5, R10, R5 ;  /* 0x000000050a057220 */ /* 0x000fe20000400000 */
[----:B------:R-:W-:Y:S01]  /*05b0*/  FFMA R9, R9, R6, R4 ;  /* 0x0000000609097223 */ /* 0x000fe20000000004 */
[----:B------:R-:W-:Y:S01]  /*05c0*/  FFMA R13, R6, R13, R17 ;  /* 0x0000000d060d7223 */ /* 0x000fe20000000011 */
[----:B------:R-:W-:Y:S01]  /*05d0*/  FFMA R8, R7, R8, R12 ;  /* 0x0000000807087223 */ /* 0x000fe2000000000c */
[----:B------:R-:W-:Y:S01]  /*05e0*/  FFMA R2, R2, R7, R5 ;  /* 0x0000000702027223 */ /* 0x000fe20000000005 */
[----:B------:R-:W-:-:S03]  /*05f0*/  IMAD.WIDE R4, R0, R3, c[0x0][0x178] ;  /* 0x00005e0000047625 */ /* 0x000fc600078e0203 */
[----:B------:R-:W-:Y:S02]  /*0600*/  F2FP.BF16.PACK_AB R13, R8, R13 ;  /* 0x0000000d080d723e */ /* 0x000fe400000010ff */
[----:B------:R-:W-:Y:S01]  /*0610*/  F2FP.BF16.PACK_AB R7, R2, R9 ;  /* 0x000000090207723e */ /* 0x000fe200000010ff */
[----:B------:R-:W-:-:S04]  /*0620*/  IMAD.WIDE R2, R0, R3, c[0x0][0x180] ;  /* 0x0000600000027625 */ /* 0x000fc800078e0203 */
[----:B------:R-:W-:Y:S04]  /*0630*/  STG.E [R4.64], R7 ;  /* 0x0000000704007986 */ /* 0x000fe8000c101904 */
[----:B------:R-:W-:Y:S01]  /*0640*/  STG.E [R2.64], R13 ;  /* 0x0000000d02007986 */ /* 0x000fe2000c101904 */
[----:B------:R-:W-:Y:S05]  /*0650*/  EXIT ;  /* 0x000000000000794d */ /* 0x000fea0003800000 */
.L_x_0:
[----:B------:R-:W-:-:S00]  /*0660*/  BRA `(.L_x_0) ;  /* 0xfffffff000007947 */ /* 0x000fc0000383ffff */
[----:B------:R-:W-:-:S00]  /*0670*/  NOP ;  /* 0x0000000000007918 */ /* 0x000fc00000000000 */
        /* <DEDUP_REMOVED lines=8> */
.L_x_1:
